	.headerflags	@"EF_CUDA_TEXMODE_UNIFIED EF_CUDA_64BIT_ADDRESS EF_CUDA_ACCELERATORS EF_CUDA_SM90 EF_CUDA_VIRTUAL_SM(EF_CUDA_SM90)"
	.elftype	@"ET_EXEC"


//--------------------- .nv.info                  --------------------------
	.section	.nv.info,"",@"SHT_CUDA_INFO"
	.align	4


	//----- nvinfo : EIATTR_REGCOUNT
	.align		4
        /*0000*/ 	.byte	0x04, 0x2f
        /*0002*/ 	.short	(.L_1 - .L_0)
	.align		4
.L_0:
        /*0004*/ 	.word	index@(triton_red_fused__to_copy_mul_sum_1)
        /*0008*/ 	.word	0x0000001f


	//----- nvinfo : EIATTR_MIN_STACK_SIZE
	.align		4
.L_1:
        /*000c*/ 	.byte	0x04, 0x12
        /*000e*/ 	.short	(.L_3 - .L_2)
	.align		4
.L_2:
        /*0010*/ 	.word	index@(triton_red_fused__to_copy_mul_sum_1)
        /*0014*/ 	.word	0x00000000


	//----- nvinfo : EIATTR_FRAME_SIZE
	.align		4
.L_3:
        /*0018*/ 	.byte	0x04, 0x11
        /*001a*/ 	.short	(.L_5 - .L_4)
	.align		4
.L_4:
        /*001c*/ 	.word	index@(triton_red_fused__to_copy_mul_sum_1)
        /*0020*/ 	.word	0x00000000


	//----- nvinfo : EIATTR_MIN_STACK_SIZE
	.align		4
.L_5:
        /*0024*/ 	.byte	0x04, 0x12
        /*0026*/ 	.short	(.L_7 - .L_6)
	.align		4
.L_6:
        /*0028*/ 	.word	index@(triton_red_fused__to_copy_mul_sum_1)
        /*002c*/ 	.word	0x00000000
.L_7:


//--------------------- .nv.info.triton_red_fused__to_copy_mul_sum_1 --------------------------
	.section	.nv.info.triton_red_fused__to_copy_mul_sum_1,"",@"SHT_CUDA_INFO"
	.sectionflags	@""
	.align	4


	//----- nvinfo : EIATTR_CUDA_API_VERSION
	.align		4
        /*0000*/ 	.byte	0x04, 0x37
        /*0002*/ 	.short	(.L_9 - .L_8)
.L_8:
        /*0004*/ 	.word	0x0000007c


	//----- nvinfo : EIATTR_KPARAM_INFO
	.align		4
.L_9:
        /*0008*/ 	.byte	0x04, 0x17
        /*000a*/ 	.short	(.L_11 - .L_10)
.L_10:
        /*000c*/ 	.word	0x00000000
        /*0010*/ 	.short	0x0006
        /*0012*/ 	.short	0x0028
        /*0014*/ 	.byte	0x00, 0xf4, 0x21, 0x00


	//----- nvinfo : EIATTR_KPARAM_INFO
	.align		4
.L_11:
        /*0018*/ 	.byte	0x04, 0x17
        /*001a*/ 	.short	(.L_13 - .L_12)
.L_12:
        /*001c*/ 	.word	0x00000000
        /*0020*/ 	.short	0x0005
        /*0022*/ 	.short	0x0024
        /*0024*/ 	.byte	0x00, 0xf0, 0x11, 0x00


	//----- nvinfo : EIATTR_KPARAM_INFO
	.align		4
.L_13:
        /*0028*/ 	.byte	0x04, 0x17
        /*002a*/ 	.short	(.L_15 - .L_14)
.L_14:
        /*002c*/ 	.word	0x00000000
        /*0030*/ 	.short	0x0004
        /*0032*/ 	.short	0x0020
        /*0034*/ 	.byte	0x00, 0xf0, 0x11, 0x00


	//----- nvinfo : EIATTR_KPARAM_INFO
	.align		4
.L_15:
        /*0038*/ 	.byte	0x04, 0x17
        /*003a*/ 	.short	(.L_17 - .L_16)
.L_16:
        /*003c*/ 	.word	0x00000000
        /*0040*/ 	.short	0x0003
        /*0042*/ 	.short	0x0018
        /*0044*/ 	.byte	0x00, 0xf4, 0x21, 0x00


	//----- nvinfo : EIATTR_KPARAM_INFO
	.align		4
.L_17:
        /*0048*/ 	.byte	0x04, 0x17
        /*004a*/ 	.short	(.L_19 - .L_18)
.L_18:
        /*004c*/ 	.word	0x00000000
        /*0050*/ 	.short	0x0002
        /*0052*/ 	.short	0x0010
        /*0054*/ 	.byte	0x00, 0xf4, 0x21, 0x00


	//----- nvinfo : EIATTR_KPARAM_INFO
	.align		4
.L_19:
        /*0058*/ 	.byte	0x04, 0x17
        /*005a*/ 	.short	(.L_21 - .L_20)
.L_20:
        /*005c*/ 	.word	0x00000000
        /*0060*/ 	.short	0x0001
        /*0062*/ 	.short	0x0008
        /*0064*/ 	.byte	0x00, 0xf4, 0x21, 0x00


	//----- nvinfo : EIATTR_KPARAM_INFO
	.align		4
.L_21:
        /*0068*/ 	.byte	0x04, 0x17
        /*006a*/ 	.short	(.L_23 - .L_22)
.L_22:
        /*006c*/ 	.word	0x00000000
        /*0070*/ 	.short	0x0000
        /*0072*/ 	.short	0x0000
        /*0074*/ 	.byte	0x00, 0xf4, 0x21, 0x00


	//----- nvinfo : EIATTR_SPARSE_MMA_MASK
	.align		4
.L_23:
        /*0078*/ 	.byte	0x03, 0x50
        /*007a*/ 	.short	0x0000


	//----- nvinfo : EIATTR_MAXREG_COUNT
	.align		4
        /*007c*/ 	.byte	0x03, 0x1b
        /*007e*/ 	.short	0x0080


	//----- nvinfo : EIATTR_COOP_GROUP_MASK_REGIDS
	.align		4
        /*0080*/ 	.byte	0x04, 0x29
        /*0082*/ 	.short	(.L_25 - .L_24)


	//   ....[0]....
.L_24:
        /*0084*/ 	.word	0xffffffff


	//   ....[1]....
        /*0088*/ 	.word	0xffffffff


	//   ....[2]....
        /*008c*/ 	.word	0xffffffff


	//   ....[3]....
        /*0090*/ 	.word	0xffffffff


	//   ....[4]....
        /*0094*/ 	.word	0xffffffff


	//   ....[5]....
        /*0098*/ 	.word	0xffffffff


	//   ....[6]....
        /*009c*/ 	.word	0xffffffff


	//   ....[7]....
        /*00a0*/ 	.word	0xffffffff


	//   ....[8]....
        /*00a4*/ 	.word	0xffffffff


	//   ....[9]....
        /*00a8*/ 	.word	0xffffffff


	//   ....[10]....
        /*00ac*/ 	.word	0xffffffff


	//   ....[11]....
        /*00b0*/ 	.word	0xffffffff


	//   ....[12]....
        /*00b4*/ 	.word	0xffffffff


	//   ....[13]....
        /*00b8*/ 	.word	0xffffffff


	//   ....[14]....
        /*00bc*/ 	.word	0xffffffff


	//   ....[15]....
        /*00c0*/ 	.word	0xffffffff


	//   ....[16]....
        /*00c4*/ 	.word	0xffffffff


	//   ....[17]....
        /*00c8*/ 	.word	0xffffffff


	//   ....[18]....
        /*00cc*/ 	.word	0xffffffff


	//   ....[19]....
        /*00d0*/ 	.word	0xffffffff


	//   ....[20]....
        /*00d4*/ 	.word	0xffffffff


	//   ....[21]....
        /*00d8*/ 	.word	0xffffffff


	//   ....[22]....
        /*00dc*/ 	.word	0xffffffff


	//   ....[23]....
        /*00e0*/ 	.word	0xffffffff


	//----- nvinfo : EIATTR_COOP_GROUP_INSTR_OFFSETS
	.align		4
.L_25:
        /*00e4*/ 	.byte	0x04, 0x28
        /*00e6*/ 	.short	(.L_27 - .L_26)


	//   ....[0]....
.L_26:
        /*00e8*/ 	.word	0x00000500


	//   ....[1]....
        /*00ec*/ 	.word	0x00000530


	//   ....[2]....
        /*00f0*/ 	.word	0x00000540


	//   ....[3]....
        /*00f4*/ 	.word	0x00000550


	//   ....[4]....
        /*00f8*/ 	.word	0x00000560


	//   ....[5]....
        /*00fc*/ 	.word	0x00000570


	//   ....[6]....
        /*0100*/ 	.word	0x00000580


	//   ....[7]....
        /*0104*/ 	.word	0x000005b0


	//   ....[8]....
        /*0108*/ 	.word	0x000005f0


	//   ....[9]....
        /*010c*/ 	.word	0x00000610


	//   ....[10]....
        /*0110*/ 	.word	0x00000630


	//   ....[11]....
        /*0114*/ 	.word	0x00000660


	//   ....[12]....
        /*0118*/ 	.word	0x00000680


	//   ....[13]....
        /*011c*/ 	.word	0x00000690


	//   ....[14]....
        /*0120*/ 	.word	0x000006b0


	//   ....[15]....
        /*0124*/ 	.word	0x000006d0


	//   ....[16]....
        /*0128*/ 	.word	0x000008c0


	//   ....[17]....
        /*012c*/ 	.word	0x000008d0


	//   ....[18]....
        /*0130*/ 	.word	0x00000900


	//   ....[19]....
        /*0134*/ 	.word	0x00000910


	//   ....[20]....
        /*0138*/ 	.word	0x00000940


	//   ....[21]....
        /*013c*/ 	.word	0x00000950


	//   ....[22]....
        /*0140*/ 	.word	0x00000980


	//   ....[23]....
        /*0144*/ 	.word	0x00000990


	//----- nvinfo : EIATTR_EXIT_INSTR_OFFSETS
	.align		4
.L_27:
        /*0148*/ 	.byte	0x04, 0x1c
        /*014a*/ 	.short	(.L_29 - .L_28)


	//   ....[0]....
.L_28:
        /*014c*/ 	.word	0x00000b00


	//   ....[1]....
        /*0150*/ 	.word	0x00000b70


	//----- nvinfo : EIATTR_REQNTID
	.align		4
.L_29:
        /*0154*/ 	.byte	0x04, 0x10
        /*0156*/ 	.short	(.L_31 - .L_30)
.L_30:
        /*0158*/ 	.word	0x00000200
        /*015c*/ 	.word	0x00000001
        /*0160*/ 	.word	0x00000001


	//----- nvinfo : EIATTR_CBANK_PARAM_SIZE
	.align		4
.L_31:
        /*0164*/ 	.byte	0x03, 0x19
        /*0166*/ 	.short	0x0030


	//----- nvinfo : EIATTR_PARAM_CBANK
	.align		4
        /*0168*/ 	.byte	0x04, 0x0a
        /*016a*/ 	.short	(.L_33 - .L_32)
	.align		4
.L_32:
        /*016c*/ 	.word	index@(.nv.constant0.triton_red_fused__to_copy_mul_sum_1)
        /*0170*/ 	.short	0x0210
        /*0172*/ 	.short	0x0030


	//----- nvinfo : EIATTR_SW_WAR
	.align		4
.L_33:
        /*0174*/ 	.byte	0x04, 0x36
        /*0176*/ 	.short	(.L_35 - .L_34)
.L_34:
        /*0178*/ 	.word	0x00000008
.L_35:


//--------------------- .nv.callgraph             --------------------------
	.section	.nv.callgraph,"",@"SHT_CUDA_CALLGRAPH"
	.align	4
	.sectionentsize	8
	.align		4
        /*0000*/ 	.word	0x00000000
	.align		4
        /*0004*/ 	.word	0xffffffff
	.align		4
        /*0008*/ 	.word	0x00000000
	.align		4
        /*000c*/ 	.word	0xfffffffe
	.align		4
        /*0010*/ 	.word	0x00000000
	.align		4
        /*0014*/ 	.word	0xfffffffd
	.align		4
        /*0018*/ 	.word	0x00000000
	.align		4
        /*001c*/ 	.word	0xfffffffc


//--------------------- .text.triton_red_fused__to_copy_mul_sum_1 --------------------------
	.section	.text.triton_red_fused__to_copy_mul_sum_1,"ax",@progbits
	.sectionflags	@"SHF_BARRIERS=1"
	.align	128
        .global         triton_red_fused__to_copy_mul_sum_1
        .type           triton_red_fused__to_copy_mul_sum_1,@function
        .size           triton_red_fused__to_copy_mul_sum_1,(.L_x_3 - triton_red_fused__to_copy_mul_sum_1)
        .other          triton_red_fused__to_copy_mul_sum_1,@"STO_CUDA_ENTRY STV_DEFAULT"
triton_red_fused__to_copy_mul_sum_1:
.text.triton_red_fused__to_copy_mul_sum_1:
[----:B------:R-:W0:Y:S02]  /*0000*/  LDC R1, c[0x0][0x28] ;  /* 0x00000a00ff017b82 */ /* 0x000e240000000800 */
[----:B------:R-:W1:Y:S01]  /*0010*/  LDC R0, c[0x0][0x234] ;  /* 0x00008d00ff007b82 */ /* 0x000e620000000800 */
[----:B------:R-:W2:Y:S01]  /*0020*/  S2R R8, SR_TID.X ;  /* 0x0000000000087919 */ /* 0x000ea20000002100 */
[----:B------:R-:W-:Y:S01]  /*0030*/  ULDC.64 UR6, c[0x0][0x208] ;  /* 0x0000820000067ab9 */ /* 0x000fe20000000a00 */
[----:B------:R-:W-:Y:S01]  /*0040*/  HFMA2.MMA R2, -RZ, RZ, 0, 0 ;  /* 0x00000000ff027435 */ /* 0x000fe200000001ff */
[----:B------:R-:W-:Y:S01]  /*0050*/  CS2R R6, SRZ ;  /* 0x0000000000067805 */ /* 0x000fe2000001ff00 */
[----:B------:R-:W3:Y:S01]  /*0060*/  S2R R16, SR_CTAID.X ;  /* 0x0000000000107919 */ /* 0x000ee20000002500 */
[----:B------:R-:W-:Y:S01]  /*0070*/  HFMA2.MMA R22, -RZ, RZ, 0, 0 ;  /* 0x00000000ff167435 */ /* 0x000fe200000001ff */
[----:B------:R-:W-:Y:S02]  /*0080*/  CS2R R4, SRZ ;  /* 0x0000000000047805 */ /* 0x000fe4000001ff00 */
[----:B------:R-:W-:Y:S02]  /*0090*/  MOV R24, RZ ;  /* 0x000000ff00187202 */ /* 0x000fe40000000f00 */
[----:B-1----:R-:W-:-:S02]  /*00a0*/  ISETP.GE.AND P0, PT, R0, 0x1, PT ;  /* 0x000000010000780c */ /* 0x002fc40003f06270 */
[----:B------:R-:W-:Y:S02]  /*00b0*/  MOV R0, RZ ;  /* 0x000000ff00007202 */ /* 0x000fe40000000f00 */
[----:B--2---:R-:W-:Y:S02]  /*00c0*/  SHF.L.U32 R3, R8, 0x3, RZ ;  /* 0x0000000308037819 */ /* 0x004fe400000006ff */
[----:B---3--:R-:W-:Y:S02]  /*00d0*/  SHF.L.U32 R16, R16, 0x6, RZ ;  /* 0x0000000610107819 */ /* 0x008fe400000006ff */
[----:B------:R-:W-:-:S05]  /*00e0*/  LOP3.LUT R3, R3, 0x38, RZ, 0xc0, !PT ;  /* 0x0000003803037812 */ /* 0x000fca00078ec0ff */
[----:B------:R-:W-:Y:S05]  /*00f0*/  @!P0 BRA `(.L_x_0) ;  /* 0x0000000400008947 */ /* 0x000fea0003800000 */
[----:B------:R-:W-:Y:S02]  /*0100*/  SHF.R.U32.HI R17, RZ, 0x3, R8 ;  /* 0x00000003ff117819 */ /* 0x000fe40000011608 */
[----:B------:R-:W-:Y:S02]  /*0110*/  CS2R R6, SRZ ;  /* 0x0000000000067805 */ /* 0x000fe4000001ff00 */
[----:B------:R-:W-:Y:S02]  /*0120*/  MOV R2, RZ ;  /* 0x000000ff00027202 */ /* 0x000fe40000000f00 */
[----:B------:R-:W-:Y:S02]  /*0130*/  CS2R R4, SRZ ;  /* 0x0000000000047805 */ /* 0x000fe4000001ff00 */
[----:B------:R-:W-:Y:S01]  /*0140*/  SGXT.U32 R17, R17, 0x6 ;  /* 0x000000061111781a */ /* 0x000fe20000000000 */
[----:B------:R-:W-:Y:S01]  /*0150*/  UMOV UR4, URZ ;  /* 0x0000003f00047c82 */ /* 0x000fe20008000000 */
[----:B------:R-:W-:-:S02]  /*0160*/  MOV R22, RZ ;  /* 0x000000ff00167202 */ /* 0x000fc40000000f00 */
[----:B------:R-:W-:Y:S02]  /*0170*/  LEA R0, R17, R16, 0xc ;  /* 0x0000001011007211 */ /* 0x000fe400078e60ff */
[----:B------:R-:W-:Y:S02]  /*0180*/  MOV R24, RZ ;  /* 0x000000ff00187202 */ /* 0x000fe40000000f00 */
[----:B------:R-:W-:Y:S02]  /*0190*/  IADD3 R23, R3, R0, RZ ;  /* 0x0000000003177210 */ /* 0x000fe40007ffe0ff */
[----:B------:R-:W-:-:S07]  /*01a0*/  MOV R0, RZ ;  /* 0x000000ff00007202 */ /* 0x000fce0000000f00 */
.L_x_1:
[----:B------:R-:W1:Y:S01]  /*01b0*/  LDC R3, c[0x0][0x234] ;  /* 0x00008d00ff037b82 */ /* 0x000e620000000800 */
[----:B------:R-:W-:-:S07]  /*01c0*/  IADD3 R25, R17, UR4, RZ ;  /* 0x0000000411197c10 */ /* 0x000fce000fffe0ff */
[----:B------:R-:W2:Y:S08]  /*01d0*/  LDC.64 R18, c[0x0][0x220] ;  /* 0x00008800ff127b82 */ /* 0x000eb00000000a00 */
[----:B------:R-:W3:Y:S08]  /*01e0*/  LDC.64 R20, c[0x0][0x218] ;  /* 0x00008600ff147b82 */ /* 0x000ef00000000a00 */
[----:B------:R-:W4:Y:S01]  /*01f0*/  LDC.64 R26, c[0x0][0x210] ;  /* 0x00008400ff1a7b82 */ /* 0x000f220000000a00 */
[----:B-1----:R-:W-:-:S02]  /*0200*/  ISETP.GE.AND P1, PT, R25, R3, PT ;  /* 0x000000031900720c */ /* 0x002fc40003f26270 */
[----:B------:R-:W-:Y:S02]  /*0210*/  CS2R R12, SRZ ;  /* 0x00000000000c7805 */ /* 0x000fe4000001ff00 */
[----:B------:R-:W-:Y:S02]  /*0220*/  CS2R R14, SRZ ;  /* 0x00000000000e7805 */ /* 0x000fe4000001ff00 */
[----:B------:R-:W-:Y:S02]  /*0230*/  CS2R R8, SRZ ;  /* 0x0000000000087805 */ /* 0x000fe4000001ff00 */
[----:B------:R-:W-:Y:S01]  /*0240*/  CS2R R10, SRZ ;  /* 0x00000000000a7805 */ /* 0x000fe2000001ff00 */
[----:B--2---:R-:W-:Y:S01]  /*0250*/  IMAD.WIDE R18, R25, 0x4, R18 ;  /* 0x0000000419127825 */ /* 0x004fe200078e0212 */
[----:B------:R-:W-:-:S03]  /*0260*/  HFMA2.MMA R25, -RZ, RZ, 0, 0 ;  /* 0x00000000ff197435 */ /* 0x000fc600000001ff */
[----:B---3--:R-:W-:-:S07]  /*0270*/  IMAD.WIDE R20, R23, 0x2, R20 ;  /* 0x0000000217147825 */ /* 0x008fce00078e0214 */
[----:B------:R-:W2:Y:S04]  /*0280*/  @!P1 LDG.E.EL R25, desc[UR6][R18.64] ;  /* 0x0000000612199981 */ /* 0x000ea8000c2e1900 */
[----:B------:R-:W3:Y:S01]  /*0290*/  @!P1 LDG.E.EF.128 R12, desc[UR6][R20.64] ;  /* 0x00000006140c9981 */ /* 0x000ee2000c0e1d00 */
[----:B----4-:R-:W-:-:S05]  /*02a0*/  IMAD.WIDE R26, R23, 0x2, R26 ;  /* 0x00000002171a7825 */ /* 0x010fca00078e021a */
[----:B------:R-:W4:Y:S01]  /*02b0*/  @!P1 LDG.E.EF.128 R8, desc[UR6][R26.64] ;  /* 0x000000061a089981 */ /* 0x000f22000c0e1d00 */
[----:B------:R-:W-:-:S06]  /*02c0*/  UIADD3 UR4, UR4, 0x40, URZ ;  /* 0x0000004004047890 */ /* 0x000fcc000fffe03f */
[----:B------:R-:W-:Y:S02]  /*02d0*/  ISETP.LE.AND P0, PT, R3, UR4, PT ;  /* 0x0000000403007c0c */ /* 0x000fe4000bf03270 */
[----:B------:R-:W-:Y:S01]  /*02e0*/  IADD3 R23, R23, 0x40000, RZ ;  /* 0x0004000017177810 */ /* 0x000fe20007ffe0ff */
[----:B---3--:R-:W-:Y:S02]  /*02f0*/  HADD2.F32 R20, -RZ, R13.H0_H0 ;  /* 0x2000000dff147230 */ /* 0x008fe40000004100 */
[----:B------:R-:W-:-:S03]  /*0300*/  HADD2.F32 R28, -RZ, R13.H1_H1 ;  /* 0x3000000dff1c7230 */ /* 0x000fc60000004100 */
[-C--:B--2---:R-:W-:Y:S01]  /*0310*/  FMUL R20, R20, R25.reuse ;  /* 0x0000001914147220 */ /* 0x084fe20000400000 */
[----:B----4-:R-:W-:Y:S02]  /*0320*/  HADD2.F32 R21, -RZ, R9.H0_H0 ;  /* 0x20000009ff157230 */ /* 0x010fe40000004100 */
[----:B------:R-:W-:Y:S01]  /*0330*/  FMUL R28, R28, R25 ;  /* 0x000000191c1c7220 */ /* 0x000fe20000400000 */
[----:B------:R-:W-:Y:S02]  /*0340*/  HADD2.F32 R27, -RZ, R9.H1_H1 ;  /* 0x30000009ff1b7230 */ /* 0x000fe40000004100 */
[----:B------:R-:W-:Y:S02]  /*0350*/  HADD2.F32 R3, -RZ, R10.H1_H1 ;  /* 0x3000000aff037230 */ /* 0x000fe40000004100 */
[----:B------:R-:W-:Y:S02]  /*0360*/  HADD2.F32 R9, -RZ, R10.H0_H0 ;  /* 0x2000000aff097230 */ /* 0x000fe40000004100 */
[----:B------:R-:W-:Y:S01]  /*0370*/  @!P1 FFMA R4, R21, R20, R4 ;  /* 0x0000001415049223 */ /* 0x000fe20000000004 */
[----:B------:R-:W-:-:S02]  /*0380*/  HADD2.F32 R10, -RZ, R11.H1_H1 ;  /* 0x3000000bff0a7230 */ /* 0x000fc40000004100 */
[----:B------:R-:W-:Y:S02]  /*0390*/  HADD2.F32 R18, -RZ, R11.H0_H0 ;  /* 0x2000000bff127230 */ /* 0x000fe40000004100 */
[----:B------:R-:W-:Y:S01]  /*03a0*/  @!P1 FFMA R0, R27, R28, R0 ;  /* 0x0000001c1b009223 */ /* 0x000fe20000000000 */
[----:B------:R-:W-:Y:S02]  /*03b0*/  HADD2.F32 R11, -RZ, R8.H1_H1 ;  /* 0x30000008ff0b7230 */ /* 0x000fe40000004100 */
[----:B------:R-:W-:Y:S02]  /*03c0*/  HADD2.F32 R13, -RZ, R8.H0_H0 ;  /* 0x20000008ff0d7230 */ /* 0x000fe40000004100 */
[----:B------:R-:W-:Y:S02]  /*03d0*/  HADD2.F32 R20, -RZ, R14.H0_H0 ;  /* 0x2000000eff147230 */ /* 0x000fe40000004100 */
[----:B------:R-:W-:Y:S02]  /*03e0*/  HADD2.F32 R8, -RZ, R12.H0_H0 ;  /* 0x2000000cff087230 */ /* 0x000fe40000004100 */
[----:B------:R-:W-:-:S02]  /*03f0*/  HADD2.F32 R14, -RZ, R14.H1_H1 ;  /* 0x3000000eff0e7230 */ /* 0x000fc40000004100 */
[----:B------:R-:W-:Y:S02]  /*0400*/  HADD2.F32 R26, -RZ, R15.H0_H0 ;  /* 0x2000000fff1a7230 */ /* 0x000fe40000004100 */
[----:B------:R-:W-:Y:S02]  /*0410*/  HADD2.F32 R28, -RZ, R15.H1_H1 ;  /* 0x3000000fff1c7230 */ /* 0x000fe40000004100 */
[----:B------:R-:W-:Y:S02]  /*0420*/  HADD2.F32 R12, -RZ, R12.H1_H1 ;  /* 0x3000000cff0c7230 */ /* 0x000fe40000004100 */
[-C--:B------:R-:W-:Y:S01]  /*0430*/  FMUL R14, R14, R25.reuse ;  /* 0x000000190e0e7220 */ /* 0x080fe20000400000 */
[-C--:B------:R-:W-:Y:S01]  /*0440*/  FMUL R20, R20, R25.reuse ;  /* 0x0000001914147220 */ /* 0x080fe20000400000 */
[-C--:B------:R-:W-:Y:S01]  /*0450*/  FMUL R28, R28, R25.reuse ;  /* 0x000000191c1c7220 */ /* 0x080fe20000400000 */
[-C--:B------:R-:W-:Y:S01]  /*0460*/  FMUL R26, R26, R25.reuse ;  /* 0x000000191a1a7220 */ /* 0x080fe20000400000 */
[-C--:B------:R-:W-:Y:S01]  /*0470*/  FMUL R12, R12, R25.reuse ;  /* 0x000000190c0c7220 */ /* 0x080fe20000400000 */
[----:B------:R-:W-:Y:S01]  /*0480*/  FMUL R8, R8, R25 ;  /* 0x0000001908087220 */ /* 0x000fe20000400000 */
[----:B------:R-:W-:Y:S01]  /*0490*/  @!P1 FFMA R24, R3, R14, R24 ;  /* 0x0000000e03189223 */ /* 0x000fe20000000018 */
[----:B------:R-:W-:Y:S01]  /*04a0*/  @!P1 FFMA R22, R9, R20, R22 ;  /* 0x0000001409169223 */ /* 0x000fe20000000016 */
[----:B------:R-:W-:Y:S01]  /*04b0*/  @!P1 FFMA R5, R10, R28, R5 ;  /* 0x0000001c0a059223 */ /* 0x000fe20000000005 */
[----:B------:R-:W-:Y:S01]  /*04c0*/  @!P1 FFMA R7, R18, R26, R7 ;  /* 0x0000001a12079223 */ /* 0x000fe20000000007 */
[----:B------:R-:W-:Y:S01]  /*04d0*/  @!P1 FFMA R6, R11, R12, R6 ;  /* 0x0000000c0b069223 */ /* 0x000fe20000000006 */
[----:B------:R-:W-:Y:S01]  /*04e0*/  @!P1 FFMA R2, R13, R8, R2 ;  /* 0x000000080d029223 */ /* 0x000fe20000000002 */
[----:B------:R-:W-:Y:S06]  /*04f0*/  @!P0 BRA `(.L_x_1) ;  /* 0xfffffffc002c8947 */ /* 0x000fec000383ffff */
.L_x_0:
[----:B------:R-:W1:Y:S01]  /*0500*/  SHFL.BFLY PT, R9, R2, 0x10, 0x1f ;  /* 0x0e001f0002097f89 */ /* 0x000e6200000e0000 */
[----:B------:R-:W2:Y:S01]  /*0510*/  S2UR UR5, SR_CgaCtaId ;  /* 0x00000000000579c3 */ /* 0x000ea20000008800 */
[----:B------:R-:W-:Y:S02]  /*0520*/  UMOV UR4, 0x400 ;  /* 0x0000040000047882 */ /* 0x000fe40000000000 */
[----:B------:R-:W3:Y:S04]  /*0530*/  SHFL.BFLY PT, R13, R4, 0x10, 0x1f ;  /* 0x0e001f00040d7f89 */ /* 0x000ee800000e0000 */
[----:B------:R-:W4:Y:S04]  /*0540*/  SHFL.BFLY PT, R11, R6, 0x10, 0x1f ;  /* 0x0e001f00060b7f89 */ /* 0x000f2800000e0000 */
[----:B------:R-:W5:Y:S04]  /*0550*/  SHFL.BFLY PT, R15, R0, 0x10, 0x1f ;  /* 0x0e001f00000f7f89 */ /* 0x000f6800000e0000 */
[----:B------:R-:W5:Y:S04]  /*0560*/  SHFL.BFLY PT, R17, R22, 0x10, 0x1f ;  /* 0x0e001f0016117f89 */ /* 0x000f6800000e0000 */
[----:B------:R-:W5:Y:S04]  /*0570*/  SHFL.BFLY PT, R19, R24, 0x10, 0x1f ;  /* 0x0e001f0018137f89 */ /* 0x000f6800000e0000 */
[----:B------:R-:W5:Y:S01]  /*0580*/  SHFL.BFLY PT, R14, R7, 0x10, 0x1f ;  /* 0x0e001f00070e7f89 */ /* 0x000f6200000e0000 */
[----:B-1----:R-:W-:Y:S01]  /*0590*/  FADD R8, R9, R2 ;  /* 0x0000000209087221 */ /* 0x002fe20000000000 */
[----:B--2---:R-:W-:-:S02]  /*05a0*/  UPRMT UR4, UR5, 0x654, UR4 ;  /* 0x0000065405047896 */ /* 0x004fc40008000004 */
[----:B------:R-:W1:Y:S01]  /*05b0*/  SHFL.BFLY PT, R10, R5, 0x10, 0x1f ;  /* 0x0e001f00050a7f89 */ /* 0x000e6200000e0000 */
[----:B---3--:R-:W-:Y:S01]  /*05c0*/  FADD R2, R13, R4 ;  /* 0x000000040d027221 */ /* 0x008fe20000000000 */
[----:B------:R-:W2:Y:S01]  /*05d0*/  S2R R3, SR_TID.X ;  /* 0x0000000000037919 */ /* 0x000ea20000002100 */
[----:B----4-:R-:W-:Y:S01]  /*05e0*/  FADD R9, R11, R6 ;  /* 0x000000060b097221 */ /* 0x010fe20000000000 */
[----:B------:R-:W3:Y:S01]  /*05f0*/  SHFL.BFLY PT, R13, R8, 0x8, 0x1f ;  /* 0x0d001f00080d7f89 */ /* 0x000ee200000e0000 */
[----:B-----5:R-:W-:-:S03]  /*0600*/  FADD R12, R15, R0 ;  /* 0x000000000f0c7221 */ /* 0x020fc60000000000 */
[----:B------:R-:W4:Y:S01]  /*0610*/  SHFL.BFLY PT, R11, R2, 0x8, 0x1f ;  /* 0x0d001f00020b7f89 */ /* 0x000f2200000e0000 */
[----:B0-----:R-:W-:-:S03]  /*0620*/  FADD R22, R17, R22 ;  /* 0x0000001611167221 */ /* 0x001fc60000000000 */
[----:B------:R-:W0:Y:S01]  /*0630*/  SHFL.BFLY PT, R6, R9, 0x8, 0x1f ;  /* 0x0d001f0009067f89 */ /* 0x000e2200000e0000 */
[----:B------:R-:W-:Y:S01]  /*0640*/  FADD R24, R19, R24 ;  /* 0x0000001813187221 */ /* 0x000fe20000000000 */
[----:B------:R-:W-:Y:S02]  /*0650*/  FADD R7, R14, R7 ;  /* 0x000000070e077221 */ /* 0x000fe40000000000 */
[----:B------:R-:W5:Y:S01]  /*0660*/  SHFL.BFLY PT, R17, R12, 0x8, 0x1f ;  /* 0x0d001f000c117f89 */ /* 0x000f6200000e0000 */
[----:B-1----:R-:W-:-:S03]  /*0670*/  FADD R21, R10, R5 ;  /* 0x000000050a157221 */ /* 0x002fc60000000000 */
[----:B------:R-:W1:Y:S04]  /*0680*/  SHFL.BFLY PT, R19, R22, 0x8, 0x1f ;  /* 0x0d001f0016137f89 */ /* 0x000e6800000e0000 */
[----:B------:R-:W1:Y:S01]  /*0690*/  SHFL.BFLY PT, R15, R24, 0x8, 0x1f ;  /* 0x0d001f00180f7f89 */ /* 0x000e6200000e0000 */
[----:B---3--:R-:W-:-:S03]  /*06a0*/  FADD R13, R8, R13 ;  /* 0x0000000d080d7221 */ /* 0x008fc60000000000 */
[----:B------:R-:W3:Y:S01]  /*06b0*/  SHFL.BFLY PT, R10, R7, 0x8, 0x1f ;  /* 0x0d001f00070a7f89 */ /* 0x000ee200000e0000 */
[----:B--2---:R-:W-:-:S03]  /*06c0*/  SHF.L.U32 R0, R3, 0x3, RZ ;  /* 0x0000000303007819 */ /* 0x004fc600000006ff */
[----:B------:R-:W2:Y:S01]  /*06d0*/  SHFL.BFLY PT, R14, R21, 0x8, 0x1f ;  /* 0x0d001f00150e7f89 */ /* 0x000ea200000e0000 */
[----:B------:R-:W-:Y:S01]  /*06e0*/  SHF.R.U32.HI R8, RZ, 0x3, R3 ;  /* 0x00000003ff087819 */ /* 0x000fe20000011603 */
[----:B----4-:R-:W-:Y:S01]  /*06f0*/  FADD R18, R2, R11 ;  /* 0x0000000b02127221 */ /* 0x010fe20000000000 */
[----:B------:R-:W-:Y:S01]  /*0700*/  LOP3.LUT R0, R0, 0x38, RZ, 0xc0, !PT ;  /* 0x0000003800007812 */ /* 0x000fe200078ec0ff */
[----:B0-----:R-:W-:Y:S01]  /*0710*/  FADD R6, R9, R6 ;  /* 0x0000000609067221 */ /* 0x001fe20000000000 */
[C---:B------:R-:W-:Y:S02]  /*0720*/  LOP3.LUT P0, RZ, R3.reuse, 0x18, RZ, 0xc0, !PT ;  /* 0x0000001803ff7812 */ /* 0x040fe4000780c0ff */
[----:B------:R-:W-:Y:S01]  /*0730*/  SHF.L.U32 R2, R0, 0x6, RZ ;  /* 0x0000000600027819 */ /* 0x000fe200000006ff */
[----:B-----5:R-:W-:Y:S01]  /*0740*/  FADD R20, R12, R17 ;  /* 0x000000110c147221 */ /* 0x020fe20000000000 */
[----:B------:R-:W-:Y:S02]  /*0750*/  LOP3.LUT R9, R8, 0x3c, RZ, 0xc0, !PT ;  /* 0x0000003c08097812 */ /* 0x000fe400078ec0ff */
[----:B------:R-:W-:Y:S01]  /*0760*/  IADD3 R8, R2, 0x100, RZ ;  /* 0x0000010002087810 */ /* 0x000fe20007ffe0ff */
[----:B-1----:R-:W-:Y:S01]  /*0770*/  FADD R19, R22, R19 ;  /* 0x0000001316137221 */ /* 0x002fe20000000000 */
[----:B------:R-:W-:-:S02]  /*0780*/  ISETP.GE.AND P1, PT, R3, 0x400, PT ;  /* 0x000004000300780c */ /* 0x000fc40003f26270 */
[-C--:B------:R-:W-:Y:S01]  /*0790*/  LOP3.LUT R8, R8, R9.reuse, RZ, 0xfc, !PT ;  /* 0x0000000908087212 */ /* 0x080fe200078efcff */
[----:B------:R-:W-:Y:S01]  /*07a0*/  FADD R24, R24, R15 ;  /* 0x0000000f18187221 */ /* 0x000fe20000000000 */
[----:B------:R-:W-:Y:S02]  /*07b0*/  LOP3.LUT R9, R2, R9, RZ, 0xfc, !PT ;  /* 0x0000000902097212 */ /* 0x000fe400078efcff */
[----:B------:R-:W-:Y:S01]  /*07c0*/  LEA R12, R3, UR4, 0x2 ;  /* 0x00000004030c7c11 */ /* 0x000fe2000f8e10ff */
[----:B---3--:R-:W-:Y:S02]  /*07d0*/  FADD R10, R7, R10 ;  /* 0x0000000a070a7221 */ /* 0x008fe40000000000 */
[----:B------:R-:W-:Y:S01]  /*07e0*/  @!P0 STS [R9+UR4], R13 ;  /* 0x0000000d09008988 */ /* 0x000fe20008000804 */
[----:B--2---:R-:W-:-:S03]  /*07f0*/  FADD R14, R21, R14 ;  /* 0x0000000e150e7221 */ /* 0x004fc60000000000 */
[----:B------:R-:W-:Y:S04]  /*0800*/  @!P0 STS [R9+UR4+0x40], R6 ;  /* 0x0000400609008988 */ /* 0x000fe80008000804 */
[----:B------:R-:W-:Y:S04]  /*0810*/  @!P0 STS [R9+UR4+0x80], R18 ;  /* 0x0000801209008988 */ /* 0x000fe80008000804 */
[----:B------:R-:W-:Y:S04]  /*0820*/  @!P0 STS [R9+UR4+0xc0], R20 ;  /* 0x0000c01409008988 */ /* 0x000fe80008000804 */
[----:B------:R-:W-:Y:S04]  /*0830*/  @!P0 STS [R8+UR4], R19 ;  /* 0x0000001308008988 */ /* 0x000fe80008000804 */
[----:B------:R-:W-:Y:S04]  /*0840*/  @!P0 STS [R9+UR4+0x140], R24 ;  /* 0x0001401809008988 */ /* 0x000fe80008000804 */
[----:B------:R-:W-:Y:S04]  /*0850*/  @!P0 STS [R9+UR4+0x180], R10 ;  /* 0x0001800a09008988 */ /* 0x000fe80008000804 */
[----:B------:R-:W-:Y:S01]  /*0860*/  @!P0 STS [R9+UR4+0x1c0], R14 ;  /* 0x0001c00e09008988 */ /* 0x000fe20008000804 */
[----:B------:R-:W-:Y:S01]  /*0870*/  BAR.SYNC.DEFER_BLOCKING 0x0 ;  /* 0x0000000000007b1d */ /* 0x000fe20000010000 */
[----:B------:R-:W-:-:S04]  /*0880*/  LOP3.LUT P0, RZ, R3, 0xf, RZ, 0xc0, !PT ;  /* 0x0000000f03ff7812 */ /* 0x000fc8000780c0ff */
[----:B------:R-:W-:Y:S01]  /*0890*/  ISETP.LT.AND P0, PT, R3, 0x400, !P0 ;  /* 0x000004000300780c */ /* 0x000fe20004701270 */
[----:B------:R-:W0:Y:S04]  /*08a0*/  @!P1 LDS R4, [R12] ;  /* 0x000000000c049984 */ /* 0x000e280000000800 */
[----:B------:R-:W1:Y:S04]  /*08b0*/  @!P1 LDS R5, [R12+0x800] ;  /* 0x000800000c059984 */ /* 0x000e680000000800 */
[----:B0-----:R-:W0:Y:S04]  /*08c0*/  SHFL.BFLY PT, R7, R4, 0x8, 0x1f ;  /* 0x0d001f0004077f89 */ /* 0x001e2800000e0000 */
[----:B-1----:R-:W1:Y:S01]  /*08d0*/  SHFL.BFLY PT, R6, R5, 0x8, 0x1f ;  /* 0x0d001f0005067f89 */ /* 0x002e6200000e0000 */
[----:B0-----:R-:W-:Y:S01]  /*08e0*/  FADD R7, R4, R7 ;  /* 0x0000000704077221 */ /* 0x001fe20000000000 */
[----:B-1----:R-:W-:-:S04]  /*08f0*/  FADD R8, R5, R6 ;  /* 0x0000000605087221 */ /* 0x002fc80000000000 */
[----:B------:R-:W0:Y:S04]  /*0900*/  SHFL.BFLY PT, R6, R7, 0x4, 0x1f ;  /* 0x0c801f0007067f89 */ /* 0x000e2800000e0000 */
[----:B------:R-:W1:Y:S01]  /*0910*/  SHFL.BFLY PT, R11, R8, 0x4, 0x1f ;  /* 0x0c801f00080b7f89 */ /* 0x000e6200000e0000 */
        /* <DEDUP_REMOVED lines=10> */
[----:B------:R0:W-:Y:S04]  /*09c0*/  @P0 STS [R12], R13 ;  /* 0x0000000d0c000388 */ /* 0x0001e80000000800 */
[----:B------:R-:W-:Y:S01]  /*09d0*/  @P0 STS [R12+0x800], R15 ;  /* 0x0008000f0c000388 */ /* 0x000fe20000000800 */
[----:B------:R-:W-:Y:S01]  /*09e0*/  BAR.SYNC.DEFER_BLOCKING 0x0 ;  /* 0x0000000000007b1d */ /* 0x000fe20000010000 */
[----:B------:R-:W-:Y:S02]  /*09f0*/  LOP3.LUT P0, RZ, R3, 0x1c0, RZ, 0xc0, !PT ;  /* 0x000001c003ff7812 */ /* 0x000fe4000780c0ff */
[----:B0-----:R-:W-:-:S05]  /*0a00*/  IADD3 R13, R2, UR4, RZ ;  /* 0x00000004020d7c10 */ /* 0x001fca000fffe0ff */
[----:B------:R-:W-:Y:S01]  /*0a10*/  IMAD R13, R0, -0x3c, R13 ;  /* 0xffffffc4000d7824 */ /* 0x000fe200078e020d */
[----:B------:R-:W-:-:S04]  /*0a20*/  LOP3.LUT R0, R3, 0x3f, RZ, 0xc0, !PT ;  /* 0x0000003f03007812 */ /* 0x000fc800078ec0ff */
[----:B------:R-:W-:Y:S01]  /*0a30*/  LEA R0, R0, UR4, 0x2 ;  /* 0x0000000400007c11 */ /* 0x000fe2000f8e10ff */
[----:B------:R-:W-:Y:S04]  /*0a40*/  LDS R8, [R2+UR4] ;  /* 0x0000000402087984 */ /* 0x000fe80008000800 */
[----:B------:R-:W-:Y:S04]  /*0a50*/  LDS R9, [R2+UR4+0x40] ;  /* 0x0000400402097984 */ /* 0x000fe80008000800 */
[----:B------:R-:W-:Y:S04]  /*0a60*/  LDS R10, [R2+UR4+0x80] ;  /* 0x00008004020a7984 */ /* 0x000fe80008000800 */
[----:B------:R-:W0:Y:S04]  /*0a70*/  LDS R11, [R2+UR4+0xc0] ;  /* 0x0000c004020b7984 */ /* 0x000e280008000800 */
[----:B------:R-:W-:Y:S04]  /*0a80*/  LDS R4, [R2+UR4+0x100] ;  /* 0x0001000402047984 */ /* 0x000fe80008000800 */
[----:B------:R-:W-:Y:S04]  /*0a90*/  LDS R5, [R2+UR4+0x140] ;  /* 0x0001400402057984 */ /* 0x000fe80008000800 */
[----:B------:R-:W-:Y:S04]  /*0aa0*/  LDS R6, [R2+UR4+0x180] ;  /* 0x0001800402067984 */ /* 0x000fe80008000800 */
[----:B------:R-:W1:Y:S01]  /*0ab0*/  LDS R7, [R2+UR4+0x1c0] ;  /* 0x0001c00402077984 */ /* 0x000e620008000800 */
[----:B------:R-:W-:Y:S06]  /*0ac0*/  BAR.SYNC.DEFER_BLOCKING 0x0 ;  /* 0x0000000000007b1d */ /* 0x000fec0000010000 */
[----:B0-----:R0:W-:Y:S04]  /*0ad0*/  STS.128 [R13], R8 ;  /* 0x000000080d007388 */ /* 0x0011e80000000c00 */
[----:B-1----:R0:W-:Y:S01]  /*0ae0*/  STS.128 [R13+0x10], R4 ;  /* 0x000010040d007388 */ /* 0x0021e20000000c00 */
[----:B------:R-:W-:Y:S06]  /*0af0*/  BAR.SYNC.DEFER_BLOCKING 0x0 ;  /* 0x0000000000007b1d */ /* 0x000fec0000010000 */
[----:B0-----:R-:W-:Y:S05]  /*0b00*/  @P0 EXIT ;  /* 0x000000000000094d */ /* 0x001fea0003800000 */
[----:B------:R-:W0:Y:S01]  /*0b10*/  LDS R0, [R0] ;  /* 0x0000000000007984 */ /* 0x000e220000000800 */
[----:B------:R-:W1:Y:S01]  /*0b20*/  LDC.64 R4, c[0x0][0x228] ;  /* 0x00008a00ff047b82 */ /* 0x000e620000000a00 */
[----:B------:R-:W-:-:S05]  /*0b30*/  LOP3.LUT R3, R16, 0x3f, R3, 0xf8, !PT ;  /* 0x0000003f10037812 */ /* 0x000fca00078ef803 */
[----:B-1----:R-:W-:Y:S01]  /*0b40*/  IMAD.WIDE R2, R3, 0x2, R4 ;  /* 0x0000000203027825 */ /* 0x002fe200078e0204 */
[----:B0-----:R-:W-:-:S05]  /*0b50*/  F2FP.F16.F32.PACK_AB R6, RZ, R0 ;  /* 0x00000000ff06723e */ /* 0x001fca00000000ff */
[----:B------:R-:W-:Y:S01]  /*0b60*/  STG.E.U16 desc[UR6][R2.64], R6 ;  /* 0x0000000602007986 */ /* 0x000fe2000c101506 */
[----:B------:R-:W-:Y:S05]  /*0b70*/  EXIT ;  /* 0x000000000000794d */ /* 0x000fea0003800000 */
.L_x_2:
[----:B------:R-:W-:-:S00]  /*0b80*/  BRA `(.L_x_2) ;  /* 0xfffffffc00fc7947 */ /* 0x000fc0000383ffff */
[----:B------:R-:W-:-:S00]  /*0b90*/  NOP ;  /* 0x0000000000007918 */ /* 0x000fc00000000000 */
        /* <DEDUP_REMOVED lines=14> */
.L_x_3:


//--------------------- .nv.shared.triton_red_fused__to_copy_mul_sum_1 --------------------------
	.section	.nv.shared.triton_red_fused__to_copy_mul_sum_1,"aw",@nobits
	.sectionflags	@""
	.align	16
	.zero		1024


//--------------------- .nv.constant0.triton_red_fused__to_copy_mul_sum_1 --------------------------
	.section	.nv.constant0.triton_red_fused__to_copy_mul_sum_1,"a",@progbits
	.sectionflags	@""
	.align	4
.nv.constant0.triton_red_fused__to_copy_mul_sum_1:
	.zero		576
